	.headerflags	@"EF_CUDA_TEXMODE_UNIFIED EF_CUDA_64BIT_ADDRESS EF_CUDA_SM86 EF_CUDA_VIRTUAL_SM(EF_CUDA_SM86)"
	.elftype	@"ET_EXEC"


//--------------------- .nv.info                  --------------------------
	.section	.nv.info,"",@"SHT_CUDA_INFO"
	.align	4


	//----- nvinfo : EIATTR_REGCOUNT
	.align		4
        /*0000*/ 	.byte	0x04, 0x2f
        /*0002*/ 	.short	(.L_1 - .L_0)
	.align		4
.L_0:
        /*0004*/ 	.word	index@(triton_mm)
        /*0008*/ 	.word	0x00000050


	//----- nvinfo : EIATTR_MIN_STACK_SIZE
	.align		4
.L_1:
        /*000c*/ 	.byte	0x04, 0x12
        /*000e*/ 	.short	(.L_3 - .L_2)
	.align		4
.L_2:
        /*0010*/ 	.word	index@(triton_mm)
        /*0014*/ 	.word	0x00000008


	//----- nvinfo : EIATTR_FRAME_SIZE
	.align		4
.L_3:
        /*0018*/ 	.byte	0x04, 0x11
        /*001a*/ 	.short	(.L_5 - .L_4)
	.align		4
.L_4:
        /*001c*/ 	.word	index@(triton_mm)
        /*0020*/ 	.word	0x00000008


	//----- nvinfo : EIATTR_MIN_STACK_SIZE
	.align		4
.L_5:
        /*0024*/ 	.byte	0x04, 0x12
        /*0026*/ 	.short	(.L_7 - .L_6)
	.align		4
.L_6:
        /*0028*/ 	.word	index@(triton_mm)
        /*002c*/ 	.word	0x00000008
.L_7:


//--------------------- .nv.info.triton_mm        --------------------------
	.section	.nv.info.triton_mm,"",@"SHT_CUDA_INFO"
	.sectionflags	@""
	.align	4


	//----- nvinfo : EIATTR_CUDA_API_VERSION
	.align		4
        /*0000*/ 	.byte	0x04, 0x37
        /*0002*/ 	.short	(.L_9 - .L_8)
.L_8:
        /*0004*/ 	.word	0x0000007c


	//----- nvinfo : EIATTR_SW2861232_WAR
	.align		4
.L_9:
        /*0008*/ 	.byte	0x01, 0x35
	.zero		2


	//----- nvinfo : EIATTR_PARAM_CBANK
	.align		4
        /*000c*/ 	.byte	0x04, 0x0a
        /*000e*/ 	.short	(.L_11 - .L_10)
	.align		4
.L_10:
        /*0010*/ 	.word	index@(.nv.constant0.triton_mm)
        /*0014*/ 	.short	0x0160
        /*0016*/ 	.short	0x0020


	//----- nvinfo : EIATTR_CBANK_PARAM_SIZE
	.align		4
.L_11:
        /*0018*/ 	.byte	0x03, 0x19
        /*001a*/ 	.short	0x0020


	//----- nvinfo : EIATTR_KPARAM_INFO
	.align		4
        /*001c*/ 	.byte	0x04, 0x17
        /*001e*/ 	.short	(.L_13 - .L_12)
.L_12:
        /*0020*/ 	.word	0x00000000
        /*0024*/ 	.short	0x0003
        /*0026*/ 	.short	0x0018
        /*0028*/ 	.byte	0x00, 0xf4, 0x21, 0x00


	//----- nvinfo : EIATTR_KPARAM_INFO
	.align		4
.L_13:
        /*002c*/ 	.byte	0x04, 0x17
        /*002e*/ 	.short	(.L_15 - .L_14)
.L_14:
        /*0030*/ 	.word	0x00000000
        /*0034*/ 	.short	0x0002
        /*0036*/ 	.short	0x0010
        /*0038*/ 	.byte	0x00, 0xf4, 0x21, 0x00


	//----- nvinfo : EIATTR_KPARAM_INFO
	.align		4
.L_15:
        /*003c*/ 	.byte	0x04, 0x17
        /*003e*/ 	.short	(.L_17 - .L_16)
.L_16:
        /*0040*/ 	.word	0x00000000
        /*0044*/ 	.short	0x0001
        /*0046*/ 	.short	0x0008
        /*0048*/ 	.byte	0x00, 0xf4, 0x21, 0x00


	//----- nvinfo : EIATTR_KPARAM_INFO
	.align		4
.L_17:
        /*004c*/ 	.byte	0x04, 0x17
        /*004e*/ 	.short	(.L_19 - .L_18)
.L_18:
        /*0050*/ 	.word	0x00000000
        /*0054*/ 	.short	0x0000
        /*0056*/ 	.short	0x0000
        /*0058*/ 	.byte	0x00, 0xf4, 0x21, 0x00


	//----- nvinfo : EIATTR_MAXREG_COUNT
	.align		4
.L_19:
        /*005c*/ 	.byte	0x03, 0x1b
        /*005e*/ 	.short	0x00ff


	//----- nvinfo : EIATTR_EXIT_INSTR_OFFSETS
	.align		4
        /*0060*/ 	.byte	0x04, 0x1c
        /*0062*/ 	.short	(.L_21 - .L_20)


	//   ....[0]....
.L_20:
        /*0064*/ 	.word	0x00001560


	//   ....[1]....
        /*0068*/ 	.word	0x000015b0


	//----- nvinfo : EIATTR_REQNTID
	.align		4
.L_21:
        /*006c*/ 	.byte	0x04, 0x10
        /*006e*/ 	.short	(.L_23 - .L_22)
.L_22:
        /*0070*/ 	.word	0x00000100
        /*0074*/ 	.word	0x00000001
        /*0078*/ 	.word	0x00000001
.L_23:


//--------------------- .nv.callgraph             --------------------------
	.section	.nv.callgraph,"",@"SHT_CUDA_CALLGRAPH"
	.align	4
	.sectionentsize	8
	.align		4
        /*0000*/ 	.word	0x00000000
	.align		4
        /*0004*/ 	.word	0xffffffff
	.align		4
        /*0008*/ 	.word	0x00000000
	.align		4
        /*000c*/ 	.word	0xfffffffe
	.align		4
        /*0010*/ 	.word	0x00000000
	.align		4
        /*0014*/ 	.word	0xfffffffd
	.align		4
        /*0018*/ 	.word	0x00000000
	.align		4
        /*001c*/ 	.word	0xfffffffc


//--------------------- .nv.rel.action            --------------------------
	.section	.nv.rel.action,"",@"SHT_CUDA_RELOCINFO"
	.align	8
	.sectionentsize	8
        /*0000*/ 	.byte	0x73, 0x00, 0x00, 0x00, 0x00, 0x00, 0x00, 0x00, 0x00, 0x00, 0x00, 0x11, 0x25, 0x00, 0x05, 0x36


//--------------------- .nv.constant0.triton_mm   --------------------------
	.section	.nv.constant0.triton_mm,"a",@progbits
	.sectionflags	@""
	.align	4
.nv.constant0.triton_mm:
	.zero		384


//--------------------- .text.triton_mm           --------------------------
	.section	.text.triton_mm,"ax",@progbits
	.sectionflags	@"SHF_BARRIERS=1"
	.sectioninfo	@"SHI_REGISTERS=80"
	.align	128
        .global         triton_mm
        .type           triton_mm,@function
        .size           triton_mm,(.L_x_2 - triton_mm)
        .other          triton_mm,@"STO_CUDA_ENTRY STV_DEFAULT"
triton_mm:
.text.triton_mm:
[----:B------:R-:W-:-:S03]  /*0000*/  IMAD.MOV.U32 R1, RZ, RZ, c[0x0][0x28] ;  /* 0x00000a00ff017624 */ /* 0x000fc600078e00ff */
[----:B------:R-:W1:Y:S01]  /*0010*/  S2R R7, SR_CTAID.X ;  /* 0x0000000000077919 */ /* 0x000e620000002500 */
[----:B------:R-:W-:Y:S01]  /*0020*/  IMAD.MOV.U32 R3, RZ, RZ, -0x8 ;  /* 0xfffffff8ff037424 */ /* 0x000fe200078e00ff */
[----:B------:R-:W-:Y:S01]  /*0030*/  IADD3 R1, R1, -0x8, RZ ;  /* 0xfffffff801017810 */ /* 0x000fe20007ffe0ff */
[----:B------:R-:W-:Y:S01]  /*0040*/  IMAD.MOV.U32 R20, RZ, RZ, 0x2 ;  /* 0x00000002ff147424 */ /* 0x000fe200078e00ff */
[----:B------:R-:W2:Y:S01]  /*0050*/  S2R R16, SR_TID.X ;  /* 0x0000000000107919 */ /* 0x000ea20000002100 */
[----:B------:R-:W-:Y:S01]  /*0060*/  ULDC.64 UR4, c[0x0][0x118] ;  /* 0x0000460000047ab9 */ /* 0x000fe20000000a00 */
[----:B------:R-:W-:Y:S01]  /*0070*/  IMAD.MOV.U32 R64, RZ, RZ, RZ ;  /* 0x000000ffff407224 */ /* 0x000fe200078e00ff */
[----:B------:R-:W-:Y:S01]  /*0080*/  CS2R R22, SRZ ;  /* 0x0000000000167805 */ /* 0x000fe2000001ff00 */
        /* <DEDUP_REMOVED lines=14> */
[----:B-1----:R-:W-:-:S02]  /*0170*/  SHF.R.S32.HI R0, RZ, 0x1f, R7 ;  /* 0x0000001fff007819 */ /* 0x002fc40000011407 */
[-C--:B------:R-:W-:Y:S02]  /*0180*/  IABS R10, R7.reuse ;  /* 0x00000007000a7213 */ /* 0x080fe40000000000 */
[----:B------:R-:W-:Y:S01]  /*0190*/  LEA.HI R0, R0, R7, RZ, 0x9 ;  /* 0x0000000700007211 */ /* 0x000fe200078f48ff */
[----:B--2---:R-:W-:Y:S01]  /*01a0*/  IMAD.SHL.U32 R12, R16, 0x4, RZ ;  /* 0x00000004100c7824 */ /* 0x004fe200078e00ff */
[----:B------:R-:W-:Y:S02]  /*01b0*/  ISETP.GE.AND P2, PT, R7, RZ, PT ;  /* 0x000000ff0700720c */ /* 0x000fe40003f46270 */
[----:B------:R-:W-:Y:S02]  /*01c0*/  SHF.R.S32.HI R4, RZ, 0x9, R0 ;  /* 0x00000009ff047819 */ /* 0x000fe40000011400 */
[----:B------:R-:W-:Y:S02]  /*01d0*/  LOP3.LUT R0, R0, 0xfffffe00, RZ, 0xc0, !PT ;  /* 0xfffffe0000007812 */ /* 0x000fe400078ec0ff */
[----:B------:R-:W-:Y:S01]  /*01e0*/  LOP3.LUT R74, R12, 0x18, R16, 0x48, !PT ;  /* 0x000000180c4a7812 */ /* 0x000fe200078e4810 */
[----:B------:R-:W-:-:S05]  /*01f0*/  IMAD R2, R4, R3, 0x4 ;  /* 0x0000000404027424 */ /* 0x000fca00078e0203 */
[----:B------:R-:W-:-:S04]  /*0200*/  IMNMX R5, R2, 0x8, PT ;  /* 0x0000000802057817 */ /* 0x000fc80003800200 */
[----:B------:R-:W-:-:S04]  /*0210*/  IABS R9, R5 ;  /* 0x0000000500097213 */ /* 0x000fc80000000000 */
[----:B------:R-:W1:Y:S08]  /*0220*/  I2F.RP R6, R9 ;  /* 0x0000000900067306 */ /* 0x000e700000209400 */
[----:B-1----:R-:W1:Y:S02]  /*0230*/  MUFU.RCP R6, R6 ;  /* 0x0000000600067308 */ /* 0x002e640000001000 */
[----:B-1----:R-:W-:-:S06]  /*0240*/  IADD3 R2, R6, 0xffffffe, RZ ;  /* 0x0ffffffe06027810 */ /* 0x002fcc0007ffe0ff */
[----:B------:R1:W2:Y:S02]  /*0250*/  F2I.FTZ.U32.TRUNC.NTZ R3, R2 ;  /* 0x0000000200037305 */ /* 0x0002a4000021f000 */
[----:B-1----:R-:W-:Y:S02]  /*0260*/  IMAD.MOV.U32 R2, RZ, RZ, RZ ;  /* 0x000000ffff027224 */ /* 0x002fe400078e00ff */
[----:B--2---:R-:W-:-:S04]  /*0270*/  IMAD.MOV R8, RZ, RZ, -R3 ;  /* 0x000000ffff087224 */ /* 0x004fc800078e0a03 */
[----:B------:R-:W-:Y:S02]  /*0280*/  IMAD R11, R8, R9, RZ ;  /* 0x00000009080b7224 */ /* 0x000fe400078e02ff */
[----:B------:R-:W-:Y:S01]  /*0290*/  IMAD.MOV.U32 R8, RZ, RZ, R10 ;  /* 0x000000ffff087224 */ /* 0x000fe200078e000a */
[----:B------:R-:W-:Y:S01]  /*02a0*/  IABS R10, R5 ;  /* 0x00000005000a7213 */ /* 0x000fe20000000000 */
[----:B------:R-:W-:-:S04]  /*02b0*/  IMAD.HI.U32 R3, R3, R11, R2 ;  /* 0x0000000b03037227 */ /* 0x000fc800078e0002 */
[----:B------:R-:W-:Y:S01]  /*02c0*/  IMAD.IADD R2, R7, 0x1, -R0 ;  /* 0x0000000107027824 */ /* 0x000fe200078e0a00 */
[----:B------:R-:W-:Y:S01]  /*02d0*/  SHF.R.U32.HI R7, RZ, 0x1, R16 ;  /* 0x00000001ff077819 */ /* 0x000fe20000011610 */
[----:B------:R-:W-:Y:S02]  /*02e0*/  IMAD.MOV R11, RZ, RZ, -R10 ;  /* 0x000000ffff0b7224 */ /* 0x000fe400078e0a0a */
[----:B------:R-:W-:Y:S01]  /*02f0*/  IMAD.HI.U32 R0, R3, R8, RZ ;  /* 0x0000000803007227 */ /* 0x000fe200078e00ff */
[----:B------:R-:W-:Y:S02]  /*0300*/  IABS R6, R2 ;  /* 0x0000000200067213 */ /* 0x000fe40000000000 */
[----:B------:R-:W-:Y:S01]  /*0310*/  LOP3.LUT R2, R2, R5, RZ, 0x3c, !PT ;  /* 0x0000000502027212 */ /* 0x000fe200078e3cff */
[----:B------:R-:W-:Y:S01]  /*0320*/  IMAD R0, R0, R11, R8 ;  /* 0x0000000b00007224 */ /* 0x000fe200078e0208 */
[----:B------:R-:W-:Y:S01]  /*0330*/  LOP3.LUT R13, R7, 0x8, RZ, 0xc0, !PT ;  /* 0x00000008070d7812 */ /* 0x000fe200078ec0ff */
[----:B------:R-:W-:Y:S01]  /*0340*/  IMAD.HI.U32 R3, R3, R6, RZ ;  /* 0x0000000603037227 */ /* 0x000fe200078e00ff */
[----:B------:R-:W-:-:S02]  /*0350*/  ISETP.GE.AND P4, PT, R2, RZ, PT ;  /* 0x000000ff0200720c */ /* 0x000fc40003f86270 */
[----:B------:R-:W-:Y:S01]  /*0360*/  ISETP.GT.U32.AND P0, PT, R9, R0, PT ;  /* 0x000000000900720c */ /* 0x000fe20003f04070 */
[----:B------:R-:W-:Y:S01]  /*0370*/  IMAD R6, R3, R11, R6 ;  /* 0x0000000b03067224 */ /* 0x000fe200078e0206 */
[----:B------:R-:W-:Y:S02]  /*0380*/  LOP3.LUT R2, R16, 0x80, RZ, 0xc0, !PT ;  /* 0x0000008010027812 */ /* 0x000fe400078ec0ff */
[----:B------:R-:W-:Y:S02]  /*0390*/  LOP3.LUT R11, R12, 0x8, RZ, 0xc0, !PT ;  /* 0x000000080c0b7812 */ /* 0x000fe400078ec0ff */
[----:B------:R-:W-:Y:S02]  /*03a0*/  ISETP.GT.U32.AND P3, PT, R9, R6, PT ;  /* 0x000000060900720c */ /* 0x000fe40003f64070 */
[----:B------:R-:W-:Y:S02]  /*03b0*/  SHF.R.U32.HI R8, RZ, 0x2, R2 ;  /* 0x00000002ff087819 */ /* 0x000fe40000011602 */
[----:B------:R-:W-:-:S02]  /*03c0*/  LOP3.LUT R14, R13, 0x10, R12, 0xf8, !PT ;  /* 0x000000100d0e7812 */ /* 0x000fc400078ef80c */
[----:B------:R-:W-:Y:S01]  /*03d0*/  LOP3.LUT R13, R13, 0x18, R12, 0x78, !PT ;  /* 0x000000180d0d7812 */ /* 0x000fe200078e780c */
[----:B------:R-:W-:-:S05]  /*03e0*/  @!P0 IMAD.IADD R0, R0, 0x1, -R9 ;  /* 0x0000000100008824 */ /* 0x000fca00078e0a09 */
[----:B------:R-:W-:Y:S01]  /*03f0*/  ISETP.GT.U32.AND P1, PT, R9, R0, PT ;  /* 0x000000000900720c */ /* 0x000fe20003f24070 */
[----:B------:R-:W-:Y:S01]  /*0400*/  @!P3 IMAD.IADD R6, R6, 0x1, -R9 ;  /* 0x000000010606b824 */ /* 0x000fe200078e0a09 */
[----:B------:R-:W-:-:S04]  /*0410*/  @!P3 IADD3 R3, R3, 0x1, RZ ;  /* 0x000000010303b810 */ /* 0x000fc80007ffe0ff */
[----:B------:R-:W-:Y:S02]  /*0420*/  ISETP.GE.U32.AND P0, PT, R6, R9, PT ;  /* 0x000000090600720c */ /* 0x000fe40003f06070 */
[----:B------:R-:W-:-:S04]  /*0430*/  SHF.R.U32.HI R6, RZ, 0x2, R16 ;  /* 0x00000002ff067819 */ /* 0x000fc80000011610 */
[----:B------:R-:W-:Y:S01]  /*0440*/  LOP3.LUT R7, R6, 0x10, RZ, 0xc0, !PT ;  /* 0x0000001006077812 */ /* 0x000fe200078ec0ff */
[----:B------:R-:W-:Y:S01]  /*0450*/  @!P1 IMAD.IADD R0, R0, 0x1, -R9 ;  /* 0x0000000100009824 */ /* 0x000fe200078e0a09 */
[--C-:B------:R-:W-:Y:S02]  /*0460*/  SHF.R.U32.HI R9, RZ, 0x2, R16.reuse ;  /* 0x00000002ff097819 */ /* 0x100fe40000011610 */
[----:B------:R-:W-:Y:S01]  /*0470*/  LOP3.LUT R7, R7, 0xf, R16, 0xf8, !PT ;  /* 0x0000000f07077812 */ /* 0x000fe200078ef810 */
[----:B------:R-:W-:Y:S01]  /*0480*/  @!P2 IMAD.MOV R0, RZ, RZ, -R0 ;  /* 0x000000ffff00a224 */ /* 0x000fe200078e0a00 */
[----:B------:R-:W-:Y:S02]  /*0490*/  SGXT.U32 R9, R9, 0x5 ;  /* 0x000000050909781a */ /* 0x000fe40000000000 */
[----:B------:R-:W-:Y:S02]  /*04a0*/  @P0 IADD3 R3, R3, 0x1, RZ ;  /* 0x0000000103030810 */ /* 0x000fe40007ffe0ff */
[----:B------:R-:W-:-:S02]  /*04b0*/  ISETP.NE.AND P0, PT, R5, RZ, PT ;  /* 0x000000ff0500720c */ /* 0x000fc40003f05270 */
[----:B------:R-:W-:Y:S01]  /*04c0*/  LOP3.LUT R5, RZ, R5, RZ, 0x33, !PT ;  /* 0x00000005ff057212 */ /* 0x000fe200078e33ff */
[----:B------:R-:W-:Y:S01]  /*04d0*/  IMAD.MOV.U32 R2, RZ, RZ, R3 ;  /* 0x000000ffff027224 */ /* 0x000fe200078e0003 */
[----:B------:R-:W-:Y:S02]  /*04e0*/  LOP3.LUT R10, R9, R8, RZ, 0xfc, !PT ;  /* 0x00000008090a7212 */ /* 0x000fe400078efcff */
[----:B------:R-:W-:Y:S01]  /*04f0*/  SEL R3, R5, R0, !P0 ;  /* 0x0000000005037207 */ /* 0x000fe20004000000 */
[----:B------:R-:W-:Y:S01]  /*0500*/  @!P4 IMAD.MOV R2, RZ, RZ, -R2 ;  /* 0x000000ffff02c224 */ /* 0x000fe200078e0a02 */
[----:B------:R-:W-:Y:S01]  /*0510*/  LOP3.LUT R9, R14, 0x10, R11, 0x1e, !PT ;  /* 0x000000100e097812 */ /* 0x000fe200078e1e0b */
[----:B------:R-:W-:Y:S01]  /*0520*/  IMAD.SHL.U32 R11, R16, 0x8, RZ ;  /* 0x00000008100b7824 */ /* 0x000fe200078e00ff */
[----:B------:R-:W-:Y:S01]  /*0530*/  LOP3.LUT R7, R7, R8, RZ, 0xfc, !PT ;  /* 0x0000000807077212 */ /* 0x000fe200078efcff */
[----:B------:R-:W-:Y:S01]  /*0540*/  IMAD R3, R4, 0x8, R3 ;  /* 0x0000000804037824 */ /* 0x000fe200078e0203 */
[----:B------:R-:W-:-:S02]  /*0550*/  SEL R2, R5, R2, !P0 ;  /* 0x0000000205027207 */ /* 0x000fc40004000000 */
[----:B------:R-:W-:Y:S01]  /*0560*/  LOP3.LUT R5, R11, 0x18, R16, 0x48, !PT ;  /* 0x000000180b057812 */ /* 0x000fe200078e4810 */
[----:B------:R-:W-:Y:S01]  /*0570*/  IMAD.SHL.U32 R77, R3, 0x80, RZ ;  /* 0x00000080034d7824 */ /* 0x000fe200078e00ff */
[----:B------:R-:W-:Y:S01]  /*0580*/  SHF.R.S32.HI R0, RZ, 0x18, R3 ;  /* 0x00000018ff007819 */ /* 0x000fe20000011403 */
[----:B------:R-:W-:Y:S01]  /*0590*/  IMAD.SHL.U32 R15, R2, 0x40, RZ ;  /* 0x00000040020f7824 */ /* 0x000fe200078e00ff */
[----:B------:R-:W-:Y:S01]  /*05a0*/  LOP3.LUT R6, R6, 0x8, RZ, 0xc0, !PT ;  /* 0x0000000806067812 */ /* 0x000fe200078ec0ff */
[----:B------:R-:W-:Y:S01]  /*05b0*/  IMAD R71, R10, 0x20, R5 ;  /* 0x000000200a477824 */ /* 0x000fe200078e0205 */
[----:B------:R-:W-:Y:S01]  /*05c0*/  SGXT R3, R0, 0x1 ;  /* 0x000000010003781a */ /* 0x000fe20000000200 */
[----:B------:R-:W-:Y:S01]  /*05d0*/  IMAD.SHL.U32 R72, R7, 0x20, RZ ;  /* 0x0000002007487824 */ /* 0x000fe200078e00ff */
[----:B------:R-:W-:Y:S01]  /*05e0*/  LOP3.LUT R0, R77, 0x40, R10, 0xfe, !PT ;  /* 0x000000404d007812 */ /* 0x000fe200078efe0a */
[----:B------:R1:W-:Y:S01]  /*05f0*/  STL [R1], R15 ;  /* 0x0000000f01007387 */ /* 0x0003e20000100800 */
[----:B------:R-:W-:Y:S01]  /*0600*/  LOP3.LUT R8, R15, R10, RZ, 0xfc, !PT ;  /* 0x0000000a0f087212 */ /* 0x000fe200078efcff */
[----:B------:R-:W-:Y:S01]  /*0610*/  IMAD.IADD R73, R13, 0x1, R72 ;  /* 0x000000010d497824 */ /* 0x000fe200078e0248 */
[----:B------:R-:W-:Y:S01]  /*0620*/  LEA.HI R2, R3, R0, RZ, 0x9 ;  /* 0x0000000003027211 */ /* 0x000fe200078f48ff */
[----:B------:R-:W-:Y:S01]  /*0630*/  IMAD.SHL.U32 R71, R71, 0x2, RZ ;  /* 0x0000000247477824 */ /* 0x000fe200078e00ff */
[----:B------:R-:W-:-:S02]  /*0640*/  PRMT R4, R8, 0x9910, RZ ;  /* 0x0000991008047816 */ /* 0x000fc400000000ff */
[----:B------:R-:W-:Y:S02]  /*0650*/  LOP3.LUT R5, R2, 0x1ffe00, RZ, 0xc0, !PT ;  /* 0x001ffe0002057812 */ /* 0x000fe400078ec0ff */
[----:B------:R-:W-:Y:S02]  /*0660*/  SHF.R.S32.HI R2, RZ, 0xf, R4 ;  /* 0x0000000fff027819 */ /* 0x000fe40000011404 */
[----:B-1----:R-:W-:Y:S01]  /*0670*/  LOP3.LUT R15, R6, 0x7, R16, 0xf8, !PT ;  /* 0x00000007060f7812 */ /* 0x002fe200078ef810 */
[----:B------:R-:W-:Y:S01]  /*0680*/  IMAD.IADD R5, R0, 0x1, -R5 ;  /* 0x0000000100057824 */ /* 0x000fe200078e0a05 */
[----:B------:R-:W-:Y:S02]  /*0690*/  LOP3.LUT R10, R77, R10, RZ, 0xfc, !PT ;  /* 0x0000000a4d0a7212 */ /* 0x000fe400078efcff */
[----:B------:R-:W-:Y:S01]  /*06a0*/  LOP3.LUT R76, R72, R13, RZ, 0xfc, !PT ;  /* 0x0000000d484c7212 */ /* 0x000fe200078efcff */
[----:B------:R-:W-:Y:S01]  /*06b0*/  IMAD R74, R15, 0x20, R74 ;  /* 0x000000200f4a7824 */ /* 0x000fe200078e024a */
[----:B------:R-:W-:Y:S01]  /*06c0*/  LOP3.LUT R15, R2, 0xffff, RZ, 0xc0, !PT ;  /* 0x0000ffff020f7812 */ /* 0x000fe200078ec0ff */
[----:B------:R-:W-:Y:S01]  /*06d0*/  IMAD R12, R5, 0x2800, RZ ;  /* 0x00002800050c7824 */ /* 0x000fe200078e02ff */
[----:B------:R-:W-:-:S02]  /*06e0*/  LEA.HI R3, R3, R10, RZ, 0x9 ;  /* 0x0000000a03037211 */ /* 0x000fc400078f48ff */
[----:B------:R-:W-:Y:S02]  /*06f0*/  LEA.HI R0, R15, R8, RZ, 0x1c ;  /* 0x000000080f007211 */ /* 0x000fe400078fe0ff */
[----:B------:R-:W-:Y:S01]  /*0700*/  LOP3.LUT R75, R9, R72, RZ, 0xfc, !PT ;  /* 0x00000048094b7212 */ /* 0x000fe200078efcff */
[----:B------:R-:W-:Y:S01]  /*0710*/  IMAD.IADD R72, R72, 0x1, R9 ;  /* 0x0000000148487824 */ /* 0x000fe200078e0209 */
[----:B------:R-:W-:Y:S02]  /*0720*/  LOP3.LUT R0, R0, 0xf000, RZ, 0xc0, !PT ;  /* 0x0000f00000007812 */ /* 0x000fe400078ec0ff */
[----:B------:R-:W-:Y:S02]  /*0730*/  LOP3.LUT R3, R3, 0x1ffe00, RZ, 0xc0, !PT ;  /* 0x001ffe0003037812 */ /* 0x000fe400078ec0ff */
[----:B------:R-:W-:Y:S01]  /*0740*/  LOP3.LUT R4, R16, 0x3, RZ, 0xc0, !PT ;  /* 0x0000000310047812 */ /* 0x000fe200078ec0ff */
[----:B------:R-:W-:Y:S01]  /*0750*/  IMAD.MOV R0, RZ, RZ, -R0 ;  /* 0x000000ffff007224 */ /* 0x000fe200078e0a00 */
[----:B------:R-:W-:Y:S01]  /*0760*/  SHF.R.S32.HI R15, RZ, 0x1f, R12 ;  /* 0x0000001fff0f7819 */ /* 0x000fe2000001140c */
[----:B------:R-:W-:-:S02]  /*0770*/  IMAD.IADD R10, R10, 0x1, -R3 ;  /* 0x000000010a0a7824 */ /* 0x000fc400078e0a03 */
[----:B------:R-:W-:Y:S01]  /*0780*/  IMAD.WIDE.U32 R2, R4, 0x10, RZ ;  /* 0x0000001004027825 */ /* 0x000fe200078e00ff */
[----:B------:R-:W-:-:S03]  /*0790*/  PRMT R9, R0, 0x7710, RZ ;  /* 0x0000771000097816 */ /* 0x000fc600000000ff */
[----:B------:R-:W-:Y:S02]  /*07a0*/  IMAD R10, R10, 0x2800, RZ ;  /* 0x000028000a0a7824 */ /* 0x000fe400078e02ff */
[----:B------:R-:W-:Y:S02]  /*07b0*/  IMAD.IADD R8, R8, 0x1, R9 ;  /* 0x0000000108087824 */ /* 0x000fe400078e0209 */
[----:B------:R-:W-:Y:S01]  /*07c0*/  IMAD.WIDE R4, R12, 0x2, RZ ;  /* 0x000000020c047825 */ /* 0x000fe200078e02ff */
[--C-:B------:R-:W-:Y:S02]  /*07d0*/  LOP3.LUT R13, R10, 0x18, R11.reuse, 0xf8, !PT ;  /* 0x000000180a0d7812 */ /* 0x100fe400078ef80b */
[----:B------:R-:W-:Y:S01]  /*07e0*/  PRMT R0, R8, 0x9910, RZ ;  /* 0x0000991008007816 */ /* 0x000fe200000000ff */
[----:B------:R-:W-:Y:S01]  /*07f0*/  IMAD.WIDE R6, R10, 0x2, RZ ;  /* 0x000000020a067825 */ /* 0x000fe200078e02ff */
[----:B------:R-:W-:Y:S02]  /*0800*/  SHF.R.S32.HI R16, RZ, 0x1f, R10 ;  /* 0x0000001fff107819 */ /* 0x000fe4000001140a */
[----:B------:R-:W-:Y:S01]  /*0810*/  LOP3.LUT R10, R12, 0x18, R11, 0xf8, !PT ;  /* 0x000000180c0a7812 */ /* 0x000fe200078ef80b */
[----:B------:R-:W-:Y:S01]  /*0820*/  IMAD R0, R0, 0x2800, RZ ;  /* 0x0000280000007824 */ /* 0x000fe200078e02ff */
[----:B------:R-:W-:-:S02]  /*0830*/  LOP3.LUT R67, R3, R5, RZ, 0xfc, !PT ;  /* 0x0000000503437212 */ /* 0x000fc400078efcff */
[C---:B------:R-:W-:Y:S01]  /*0840*/  LEA R14, P1, R10.reuse, c[0x0][0x160], 0x1 ;  /* 0x000058000a0e7a11 */ /* 0x040fe200078208ff */
[----:B------:R-:W-:Y:S01]  /*0850*/  IMAD.WIDE R8, R10, R20, c[0x0][0x160] ;  /* 0x000058000a087625 */ /* 0x000fe200078e0214 */
[----:B------:R-:W-:Y:S02]  /*0860*/  LOP3.LUT R17, R0, 0x18, R11, 0xf8, !PT ;  /* 0x0000001800117812 */ /* 0x000fe400078ef80b */
[----:B------:R-:W-:Y:S01]  /*0870*/  LOP3.LUT R5, R2, R6, RZ, 0xfc, !PT ;  /* 0x0000000602057212 */ /* 0x000fe200078efcff */
[----:B------:R-:W-:Y:S01]  /*0880*/  IMAD.WIDE R18, R0, 0x2, RZ ;  /* 0x0000000200127825 */ /* 0x000fe200078e02ff */
[----:B------:R-:W-:Y:S02]  /*0890*/  LOP3.LUT R69, R3, R7, RZ, 0xfc, !PT ;  /* 0x0000000703457212 */ /* 0x000fe400078efcff */
[----:B------:R-:W-:Y:S01]  /*08a0*/  LEA.HI.X R15, R10, c[0x0][0x164], R15, 0x1, P1 ;  /* 0x000059000a0f7a11 */ /* 0x000fe200008f0c0f */
[C---:B------:R-:W-:Y:S01]  /*08b0*/  IMAD.WIDE R6, R13.reuse, R20, c[0x0][0x160] ;  /* 0x000058000d067625 */ /* 0x040fe200078e0214 */
[----:B------:R-:W-:-:S02]  /*08c0*/  LEA R12, P0, R13, c[0x0][0x160], 0x1 ;  /* 0x000058000d0c7a11 */ /* 0x000fc400078008ff */
[----:B------:R-:W-:Y:S01]  /*08d0*/  SHF.R.S32.HI R0, RZ, 0x1f, R0 ;  /* 0x0000001fff007819 */ /* 0x000fe20000011400 */
[----:B------:R-:W-:Y:S01]  /*08e0*/  IMAD.WIDE R10, R17, R20, c[0x0][0x168] ;  /* 0x00005a00110a7625 */ /* 0x000fe200078e0214 */
[----:B------:R1:W-:Y:S01]  /*08f0*/  LDGSTS.E.BYPASS.128 [R71], [R6.64] ;  /* 0x0000000006477fae */ /* 0x0003e2000b901c44 */
[----:B------:R-:W-:Y:S01]  /*0900*/  LEA.HI.X R13, R13, c[0x0][0x164], R16, 0x1, P0 ;  /* 0x000059000d0d7a11 */ /* 0x000fe200000f0c10 */
[----:B------:R-:W-:Y:S01]  /*0910*/  CS2R R20, SRZ ;  /* 0x0000000000147805 */ /* 0x000fe2000001ff00 */
[C---:B------:R-:W-:Y:S01]  /*0920*/  LEA R16, P0, R17.reuse, c[0x0][0x168], 0x1 ;  /* 0x00005a0011107a11 */ /* 0x040fe200078008ff */
[----:B------:R1:W-:Y:S01]  /*0930*/  LDGSTS.E.BYPASS.128 [R71+0x1000], [R8.64] ;  /* 0x0100000008477fae */ /* 0x0003e2000b901c44 */
[C---:B------:R-:W-:Y:S02]  /*0940*/  LOP3.LUT R4, R2.reuse, R4, RZ, 0xfc, !PT ;  /* 0x0000000402047212 */ /* 0x040fe400078efcff */
[----:B------:R-:W-:Y:S01]  /*0950*/  LEA.HI.X R17, R17, c[0x0][0x16c], R0, 0x1, P0 ;  /* 0x00005b0011117a11 */ /* 0x000fe200000f0c00 */
[----:B------:R-:W0:Y:S01]  /*0960*/  LDGDEPBAR ;  /* 0x00000000000079af */ /* 0x000e220000000000 */
[----:B------:R-:W-:Y:S01]  /*0970*/  LOP3.LUT R66, R2, R18, RZ, 0xfc, !PT ;  /* 0x0000001202427212 */ /* 0x000fe200078efcff */
[----:B------:R-:W-:Y:S01]  /*0980*/  IMAD.MOV.U32 R2, RZ, RZ, 0x2 ;  /* 0x00000002ff027424 */ /* 0x000fe200078e00ff */
[----:B------:R-:W-:Y:S01]  /*0990*/  IADD3 R4, P2, R4, c[0x0][0x160], RZ ;  /* 0x0000580004047a10 */ /* 0x000fe20007f5e0ff */
[----:B------:R1:W-:Y:S01]  /*09a0*/  LDGSTS.E.BYPASS.128 [R71+0x6000], [R10.64] ;  /* 0x060000000a477fae */ /* 0x0003e2000b901c44 */
[----:B------:R-:W-:Y:S01]  /*09b0*/  IADD3 R5, P4, R5, c[0x0][0x160], RZ ;  /* 0x0000580005057a10 */ /* 0x000fe20007f9e0ff */
[----:B------:R-:W-:Y:S01]  /*09c0*/  IMAD.MOV.U32 R0, RZ, RZ, -0x1 ;  /* 0xffffffffff007424 */ /* 0x000fe200078e00ff */
[----:B------:R-:W-:Y:S01]  /*09d0*/  IADD3 R66, P0, R66, c[0x0][0x168], RZ ;  /* 0x00005a0042427a10 */ /* 0x000fe20007f1e0ff */
[----:B------:R-:W0:Y:S01]  /*09e0*/  LDGDEPBAR ;  /* 0x00000000000079af */ /* 0x000e220000000000 */
[----:B------:R-:W-:Y:S01]  /*09f0*/  LOP3.LUT R18, R3, R19, RZ, 0xfc, !PT ;  /* 0x0000001303127212 */ /* 0x000fe200078efcff */
[----:B------:R-:W-:-:S02]  /*0a00*/  IMAD.MOV.U32 R3, RZ, RZ, RZ ;  /* 0x000000ffff037224 */ /* 0x000fc400078e00ff */
[----:B------:R-:W-:Y:S01]  /*0a10*/  BAR.SYNC.DEFER_BLOCKING 0x0 ;  /* 0x0000000000007b1d */ /* 0x000fe20000010000 */
[----:B------:R-:W-:Y:S02]  /*0a20*/  IADD3 R68, P3, R4, 0xc0, RZ ;  /* 0x000000c004447810 */ /* 0x000fe40007f7e0ff */
[----:B------:R-:W-:Y:S02]  /*0a30*/  IADD3 R70, P5, R5, 0xc0, RZ ;  /* 0x000000c005467810 */ /* 0x000fe40007fbe0ff */
[----:B------:R-:W-:Y:S02]  /*0a40*/  IADD3 R66, P1, R66, 0xc0, RZ ;  /* 0x000000c042427810 */ /* 0x000fe40007f3e0ff */
[----:B------:R-:W-:Y:S02]  /*0a50*/  IADD3.X R67, RZ, c[0x0][0x164], R67, P3, P2 ;  /* 0x00005900ff437a10 */ /* 0x000fe40001fe4443 */
[----:B------:R-:W-:Y:S02]  /*0a60*/  IADD3.X R69, RZ, c[0x0][0x164], R69, P5, P4 ;  /* 0x00005900ff457a10 */ /* 0x000fe40002fe8445 */
[----:B------:R-:W-:Y:S01]  /*0a70*/  IADD3.X R65, RZ, c[0x0][0x16c], R18, P1, P0 ;  /* 0x00005b00ff417a10 */ /* 0x000fe20000fe0412 */
[----:B------:R-:W-:Y:S01]  /*0a80*/  @!PT LDS RZ, [RZ] ;  /* 0x00000000fffff984 */ /* 0x000fe20000000800 */
[----:B------:R-:W-:Y:S01]  /*0a90*/  @!PT LDS RZ, [RZ] ;  /* 0x00000000fffff984 */ /* 0x000fe20000000800 */
[----:B------:R-:W-:Y:S01]  /*0aa0*/  @!PT LDS RZ, [RZ] ;  /* 0x00000000fffff984 */ /* 0x000fe20000000800 */
[----:B------:R1:W-:Y:S04]  /*0ab0*/  LDGSTS.E.BYPASS.128 [R71+0x2000], [R12.64+0x40] ;  /* 0x020000400c477fae */ /* 0x0003e8000b901c44 */
[----:B------:R1:W-:Y:S04]  /*0ac0*/  LDGSTS.E.BYPASS.128 [R71+0x3000], [R14.64+0x40] ;  /* 0x030000400e477fae */ /* 0x0003e8000b901c44 */
[----:B------:R-:W0:Y:S04]  /*0ad0*/  LDGDEPBAR ;  /* 0x00000000000079af */ /* 0x000e280000000000 */
[----:B------:R1:W-:Y:S04]  /*0ae0*/  LDGSTS.E.BYPASS.128 [R71+0x7000], [R16.64+0x40] ;  /* 0x0700004010477fae */ /* 0x0003e8000b901c44 */
[----:B------:R-:W0:Y:S04]  /*0af0*/  LDGDEPBAR ;  /* 0x00000000000079af */ /* 0x000e280000000000 */
[----:B------:R-:W-:Y:S06]  /*0b00*/  BAR.SYNC.DEFER_BLOCKING 0x0 ;  /* 0x0000000000007b1d */ /* 0x000fec0000010000 */
[----:B------:R-:W-:Y:S01]  /*0b10*/  @!PT LDS RZ, [RZ] ;  /* 0x00000000fffff984 */ /* 0x000fe20000000800 */
[----:B------:R-:W-:Y:S01]  /*0b20*/  @!PT LDS RZ, [RZ] ;  /* 0x00000000fffff984 */ /* 0x000fe20000000800 */
[----:B------:R-:W-:Y:S01]  /*0b30*/  @!PT LDS RZ, [RZ] ;  /* 0x00000000fffff984 */ /* 0x000fe20000000800 */
[----:B------:R1:W-:Y:S04]  /*0b40*/  LDGSTS.E.BYPASS.128 [R71+0x4000], [R12.64+0x80] ;  /* 0x040000800c477fae */ /* 0x0003e8000b901c44 */
[----:B------:R1:W-:Y:S04]  /*0b50*/  LDGSTS.E.BYPASS.128 [R71+0x5000], [R14.64+0x80] ;  /* 0x050000800e477fae */ /* 0x0003e8000b901c44 */
[----:B------:R-:W0:Y:S04]  /*0b60*/  LDGDEPBAR ;  /* 0x00000000000079af */ /* 0x000e280000000000 */
[----:B------:R1:W-:Y:S04]  /*0b70*/  LDGSTS.E.BYPASS.128 [R71+0x8000], [R16.64+0x80] ;  /* 0x0800008010477fae */ /* 0x0003e8000b901c44 */
[----:B------:R-:W0:Y:S02]  /*0b80*/  LDGDEPBAR ;  /* 0x00000000000079af */ /* 0x000e240000000000 */
.L_x_0:
[----:B------:R-:W-:-:S04]  /*0b90*/  DEPBAR.LE SB0, 0x4 ;  /* 0x000081000000791a */ /* 0x000fc80000000000 */
[----:B------:R-:W-:Y:S02]  /*0ba0*/  IADD3 R0, R0, 0x1, RZ ;  /* 0x0000000100007810 */ /* 0x000fe40007ffe0ff */
[----:B------:R-:W-:Y:S01]  /*0bb0*/  IADD3 R2, R2, 0x1, RZ ;  /* 0x0000000102027810 */ /* 0x000fe20007ffe0ff */
[----:B------:R-:W-:Y:S01]  /*0bc0*/  BAR.SYNC.DEFER_BLOCKING 0x0 ;  /* 0x0000000000007b1d */ /* 0x000fe20000010000 */
[----:B------:R-:W-:Y:S02]  /*0bd0*/  ISETP.GE.AND P0, PT, R0, 0x3, PT ;  /* 0x000000030000780c */ /* 0x000fe40003f06270 */
[----:B------:R-:W-:Y:S02]  /*0be0*/  ISETP.GE.AND P1, PT, R2, 0x3, PT ;  /* 0x000000030200780c */ /* 0x000fe40003f26270 */
[----:B------:R-:W-:Y:S02]  /*0bf0*/  SEL R0, R0, RZ, !P0 ;  /* 0x000000ff00007207 */ /* 0x000fe40004000000 */
[----:B------:R-:W-:-:S02]  /*0c00*/  ISETP.GE.U32.AND P0, PT, R3, 0x13d, PT ;  /* 0x0000013d0300780c */ /* 0x000fc40003f06070 */
[----:B------:R-:W-:Y:S01]  /*0c10*/  SEL R2, R2, RZ, !P1 ;  /* 0x000000ff02027207 */ /* 0x000fe20004800000 */
[----:B------:R-:W-:Y:S01]  /*0c20*/  IMAD R4, R0, 0x800, R74 ;  /* 0x0000080000047824 */ /* 0x000fe200078e024a */
[----:B------:R-:W-:Y:S01]  /*0c30*/  ISETP.GE.U32.AND.EX P0, PT, R64, RZ, PT, P0 ;  /* 0x000000ff4000720c */ /* 0x000fe20003f06100 */
[----:B------:R-:W-:Y:S02]  /*0c40*/  IMAD.SHL.U32 R60, R0, 0x2000, RZ ;  /* 0x00002000003c7824 */ /* 0x000fe400078e00ff */
[----:B------:R-:W-:Y:S02]  /*0c50*/  IMAD.SHL.U32 R4, R4, 0x2, RZ ;  /* 0x0000000204047824 */ /* 0x000fe400078e00ff */
[--C-:B------:R-:W-:Y:S02]  /*0c60*/  IMAD R32, R76, 0x2, R60.reuse ;  /* 0x000000024c207824 */ /* 0x100fe400078e023c */
[--C-:B------:R-:W-:Y:S02]  /*0c70*/  IMAD R56, R73, 0x2, R60.reuse ;  /* 0x0000000249387824 */ /* 0x100fe400078e023c */
[--C-:B------:R-:W-:Y:S01]  /*0c80*/  IMAD R61, R75, 0x2, R60.reuse ;  /* 0x000000024b3d7824 */ /* 0x100fe200078e023c */
[----:B-1----:R-:W-:Y:S04]  /*0c90*/  LDSM.16.M88.4 R16, [R4+0x6000] ;  /* 0x006000000410783b */ /* 0x002fe80000000200 */
[----:B------:R-:W-:Y:S04]  /*0ca0*/  LDSM.16.M88.4 R12, [R4+0x6400] ;  /* 0x00640000040c783b */ /* 0x000fe80000000200 */
[----:B------:R-:W-:Y:S04]  /*0cb0*/  LDSM.16.M88.4 R8, [R4+0x6800] ;  /* 0x006800000408783b */ /* 0x000fe80000000200 */
[----:B------:R-:W1:Y:S04]  /*0cc0*/  LDSM.16.M88.4 R32, [R32] ;  /* 0x000000002020783b */ /* 0x000e680000000200 */
[----:B------:R-:W2:Y:S04]  /*0cd0*/  LDSM.16.M88.4 R4, [R4+0x6c00] ;  /* 0x006c00000404783b */ /* 0x000ea80000000200 */
[----:B------:R-:W3:Y:S01]  /*0ce0*/  LDSM.16.M88.4 R56, [R56+0x1000] ;  /* 0x001000003838783b */ /* 0x000ee20000000200 */
[C---:B-1----:R-:W-:Y:S08]  /*0cf0*/  HMMA.16816.F32.BF16 R20, R32.reuse, R16, R20 ;  /* 0x000000102014723c */ /* 0x042ff00000041814 */
[C---:B------:R-:W-:Y:S08]  /*0d00*/  HMMA.16816.F32.BF16 R44, R32.reuse, R12, R44 ;  /* 0x0000000c202c723c */ /* 0x040ff0000004182c */
[C---:B------:R-:W-:Y:S08]  /*0d10*/  HMMA.16816.F32.BF16 R40, R32.reuse, R8, R40 ;  /* 0x000000082028723c */ /* 0x040ff00000041828 */
[-C--:B--2---:R-:W-:Y:S07]  /*0d20*/  HMMA.16816.F32.BF16 R36, R32, R4.reuse, R36 ;  /* 0x000000042024723c */ /* 0x084fee0000041824 */
[----:B------:R-:W-:Y:S01]  /*0d30*/  IMAD R32, R72, 0x2, R60 ;  /* 0x0000000248207824 */ /* 0x000fe200078e023c */
[C---:B---3--:R-:W-:Y:S01]  /*0d40*/  HMMA.16816.F32.BF16 R52, R56.reuse, R4, R52 ;  /* 0x000000043834723c */ /* 0x048fe20000041834 */
[----:B------:R-:W1:Y:S04]  /*0d50*/  LDSM.16.M88.4 R60, [R61] ;  /* 0x000000003d3c783b */ /* 0x000e680000000200 */
[----:B------:R-:W2:Y:S02]  /*0d60*/  LDSM.16.M88.4 R32, [R32+0x1000] ;  /* 0x001000002020783b */ /* 0x000ea40000000200 */
[----:B------:R-:W-:Y:S01]  /*0d70*/  IMAD.MOV.U32 R4, RZ, RZ, R70 ;  /* 0x000000ffff047224 */ /* 0x000fe200078e0046 */
[----:B------:R-:W-:Y:S01]  /*0d80*/  HMMA.16816.F32.BF16 R48, R56, R8, R48 ;  /* 0x000000083830723c */ /* 0x000fe20000041830 */
[----:B------:R-:W-:Y:S01]  /*0d90*/  IMAD.MOV.U32 R5, RZ, RZ, R69 ;  /* 0x000000ffff057224 */ /* 0x000fe200078e0045 */
[----:B------:R-:W-:-:S05]  /*0da0*/  IADD3 R70, P3, R70, 0x40, RZ ;  /* 0x0000004046467810 */ /* 0x000fca0007f7e0ff */
[----:B------:R-:W-:Y:S01]  /*0db0*/  IMAD R9, R2, 0x2000, R71 ;  /* 0x0000200002097824 */ /* 0x000fe200078e0247 */
[----:B------:R-:W-:Y:S01]  /*0dc0*/  BAR.SYNC.DEFER_BLOCKING 0x0 ;  /* 0x0000000000007b1d */ /* 0x000fe20000010000 */
[----:B------:R-:W-:Y:S01]  /*0dd0*/  HMMA.16816.F32.BF16 R24, R56, R16, R24 ;  /* 0x000000103818723c */ /* 0x000fe20000041818 */
[----:B------:R-:W-:-:S07]  /*0de0*/  IMAD.X R69, RZ, RZ, R69, P3 ;  /* 0x000000ffff457224 */ /* 0x000fce00018e0645 */
[----:B------:R-:W-:Y:S01]  /*0df0*/  HMMA.16816.F32.BF16 R28, R56, R12, R28 ;  /* 0x0000000c381c723c */ /* 0x000fe2000004181c */
[----:B------:R-:W-:Y:S01]  /*0e00*/  @!PT LDS RZ, [RZ] ;  /* 0x00000000fffff984 */ /* 0x000fe20000000800 */
[----:B------:R-:W-:Y:S01]  /*0e10*/  @!PT LDS RZ, [RZ] ;  /* 0x00000000fffff984 */ /* 0x000fe20000000800 */
[----:B------:R-:W-:Y:S01]  /*0e20*/  @!PT LDS RZ, [RZ] ;  /* 0x00000000fffff984 */ /* 0x000fe20000000800 */
[----:B------:R3:W-:Y:S07]  /*0e30*/  LDGSTS.E.BYPASS.128 [R9], [R4.64], !P0 ;  /* 0x0000000004097fae */ /* 0x0007ee000c101c44 */
[-C--:B-1----:R-:W-:Y:S08]  /*0e40*/  HMMA.16816.F32.BF16 R36, R60, R6.reuse, R36 ;  /* 0x000000063c24723c */ /* 0x082ff00000041824 */
[----:B--2---:R-:W-:Y:S01]  /*0e50*/  HMMA.16816.F32.BF16 R52, R32, R6, R52 ;  /* 0x000000062034723c */ /* 0x004fe20000041834 */
[----:B---3--:R-:W-:Y:S01]  /*0e60*/  IMAD.MOV.U32 R4, RZ, RZ, R68 ;  /* 0x000000ffff047224 */ /* 0x008fe200078e0044 */
[----:B------:R-:W-:Y:S01]  /*0e70*/  IADD3 R68, P2, R68, 0x40, RZ ;  /* 0x0000004044447810 */ /* 0x000fe20007f5e0ff */
[----:B------:R-:W-:-:S04]  /*0e80*/  IMAD.MOV.U32 R5, RZ, RZ, R67 ;  /* 0x000000ffff057224 */ /* 0x000fc800078e0043 */
[----:B------:R-:W-:Y:S01]  /*0e90*/  IMAD R7, R2, 0x1000, R71 ;  /* 0x0000100002077824 */ /* 0x000fe200078e0247 */
[C---:B------:R-:W-:Y:S01]  /*0ea0*/  HMMA.16816.F32.BF16 R20, R60.reuse, R18, R20 ;  /* 0x000000123c14723c */ /* 0x040fe20000041814 */
[----:B------:R-:W-:Y:S01]  /*0eb0*/  IMAD.X R67, RZ, RZ, R67, P2 ;  /* 0x000000ffff437224 */ /* 0x000fe200010e0643 */
[----:B------:R1:W-:Y:S04]  /*0ec0*/  LDGSTS.E.BYPASS.128 [R9+0x1000], [R4.64], !P0 ;  /* 0x0100000004097fae */ /* 0x0003e8000c101c44 */
[----:B------:R-:W0:Y:S02]  /*0ed0*/  LDGDEPBAR ;  /* 0x00000000000079af */ /* 0x000e240000000000 */
[----:B------:R-:W-:Y:S01]  /*0ee0*/  HMMA.16816.F32.BF16 R44, R60, R14, R44 ;  /* 0x0000000e3c2c723c */ /* 0x000fe2000004182c */
[----:B-1----:R-:W-:Y:S01]  /*0ef0*/  IMAD.MOV.U32 R4, RZ, RZ, R66 ;  /* 0x000000ffff047224 */ /* 0x002fe200078e0042 */
[----:B------:R-:W-:Y:S01]  /*0f00*/  IADD3 R66, P1, R66, 0x40, RZ ;  /* 0x0000004042427810 */ /* 0x000fe20007f3e0ff */
[----:B------:R-:W-:-:S05]  /*0f10*/  IMAD.MOV.U32 R5, RZ, RZ, R65 ;  /* 0x000000ffff057224 */ /* 0x000fca00078e0041 */
[----:B------:R-:W-:Y:S01]  /*0f20*/  HMMA.16816.F32.BF16 R40, R60, R10, R40 ;  /* 0x0000000a3c28723c */ /* 0x000fe20000041828 */
[----:B------:R-:W-:Y:S01]  /*0f30*/  IMAD.X R65, RZ, RZ, R65, P1 ;  /* 0x000000ffff417224 */ /* 0x000fe200008e0641 */
[----:B------:R1:W-:Y:S01]  /*0f40*/  LDGSTS.E.BYPASS.128 [R7+0x6000], [R4.64], !P0 ;  /* 0x0600000004077fae */ /* 0x0003e2000c101c44 */
[----:B------:R-:W-:-:S05]  /*0f50*/  IADD3 R3, P0, R3, 0x1, RZ ;  /* 0x0000000103037810 */ /* 0x000fca0007f1e0ff */
[----:B------:R-:W-:Y:S01]  /*0f60*/  HMMA.16816.F32.BF16 R24, R32, R18, R24 ;  /* 0x000000122018723c */ /* 0x000fe20000041818 */
[----:B------:R-:W0:Y:S01]  /*0f70*/  LDGDEPBAR ;  /* 0x00000000000079af */ /* 0x000e220000000000 */
[----:B------:R-:W-:Y:S01]  /*0f80*/  IMAD.X R64, RZ, RZ, R64, P0 ;  /* 0x000000ffff407224 */ /* 0x000fe200000e0640 */
[----:B------:R-:W-:-:S04]  /*0f90*/  ISETP.NE.U32.AND P0, PT, R3, 0x140, PT ;  /* 0x000001400300780c */ /* 0x000fc80003f05070 */
[----:B------:R-:W-:Y:S01]  /*0fa0*/  ISETP.NE.AND.EX P0, PT, R64, RZ, PT, P0 ;  /* 0x000000ff4000720c */ /* 0x000fe20003f05300 */
[C---:B------:R-:W-:Y:S08]  /*0fb0*/  HMMA.16816.F32.BF16 R28, R32.reuse, R14, R28 ;  /* 0x0000000e201c723c */ /* 0x040ff0000004181c */
[----:B------:R-:W-:Y:S04]  /*0fc0*/  HMMA.16816.F32.BF16 R48, R32, R10, R48 ;  /* 0x0000000a2030723c */ /* 0x000fe80000041830 */
[----:B-1----:R-:W-:Y:S05]  /*0fd0*/  @P0 BRA `(.L_x_0) ;  /* 0xfffffbb000000947 */ /* 0x002fea000383ffff */
[----:B------:R-:W2:Y:S01]  /*0fe0*/  LDL.LU R59, [R1] ;  /* 0x00000000013b7983 */ /* 0x000ea20000300800 */
[----:B------:R-:W-:-:S04]  /*0ff0*/  DEPBAR.LE SB0, 0x0 ;  /* 0x000080000000791a */ /* 0x000fc80000000000 */
[----:B------:R-:W1:Y:S01]  /*1000*/  S2R R58, SR_TID.X ;  /* 0x00000000003a7919 */ /* 0x000e620000002100 */
[----:B------:R-:W-:Y:S02]  /*1010*/  F2FP.BF16.PACK_AB R14, R21, R20 ;  /* 0x00000014150e723e */ /* 0x000fe400000010ff */
[----:B------:R-:W-:Y:S02]  /*1020*/  F2FP.BF16.PACK_AB R23, R23, R22 ;  /* 0x000000161717723e */ /* 0x000fe400000010ff */
[----:B------:R-:W-:Y:S02]  /*1030*/  F2FP.BF16.PACK_AB R44, R45, R44 ;  /* 0x0000002c2d2c723e */ /* 0x000fe400000010ff */
[----:B------:R-:W-:Y:S02]  /*1040*/  F2FP.BF16.PACK_AB R47, R47, R46 ;  /* 0x0000002e2f2f723e */ /* 0x000fe400000010ff */
[----:B------:R-:W-:Y:S02]  /*1050*/  F2FP.BF16.PACK_AB R40, R41, R40 ;  /* 0x000000282928723e */ /* 0x000fe400000010ff */
[----:B------:R-:W-:-:S02]  /*1060*/  F2FP.BF16.PACK_AB R43, R43, R42 ;  /* 0x0000002a2b2b723e */ /* 0x000fc400000010ff */
[----:B------:R-:W-:Y:S02]  /*1070*/  F2FP.BF16.PACK_AB R36, R37, R36 ;  /* 0x000000242524723e */ /* 0x000fe400000010ff */
[----:B------:R-:W-:Y:S02]  /*1080*/  F2FP.BF16.PACK_AB R39, R39, R38 ;  /* 0x000000262727723e */ /* 0x000fe400000010ff */
[----:B------:R-:W-:Y:S02]  /*1090*/  F2FP.BF16.PACK_AB R24, R25, R24 ;  /* 0x000000181918723e */ /* 0x000fe400000010ff */
[----:B------:R-:W-:Y:S02]  /*10a0*/  F2FP.BF16.PACK_AB R27, R27, R26 ;  /* 0x0000001a1b1b723e */ /* 0x000fe400000010ff */
[----:B------:R-:W-:Y:S02]  /*10b0*/  F2FP.BF16.PACK_AB R28, R29, R28 ;  /* 0x0000001c1d1c723e */ /* 0x000fe400000010ff */
[----:B------:R-:W-:Y:S01]  /*10c0*/  F2FP.BF16.PACK_AB R31, R31, R30 ;  /* 0x0000001e1f1f723e */ /* 0x000fe200000010ff */
[C---:B-1----:R-:W-:Y:S01]  /*10d0*/  IMAD.SHL.U32 R2, R58.reuse, 0x10, RZ ;  /* 0x000000103a027824 */ /* 0x042fe200078e00ff */
[C---:B------:R-:W-:Y:S01]  /*10e0*/  LOP3.LUT R5, R58.reuse, 0x80, RZ, 0xc0, !PT ;  /* 0x000000803a057812 */ /* 0x040fe200078ec0ff */
[C---:B------:R-:W-:Y:S01]  /*10f0*/  IMAD.SHL.U32 R0, R58.reuse, 0x2, RZ ;  /* 0x000000023a007824 */ /* 0x040fe200078e00ff */
[----:B------:R-:W-:Y:S01]  /*1100*/  SHF.R.U32.HI R7, RZ, 0x2, R58 ;  /* 0x00000002ff077819 */ /* 0x000fe2000001163a */
[----:B------:R-:W-:Y:S01]  /*1110*/  IMAD.SHL.U32 R17, R58, 0x8, RZ ;  /* 0x000000083a117824 */ /* 0x000fe200078e00ff */
[----:B------:R-:W-:-:S02]  /*1120*/  LOP3.LUT R3, R2, 0x5c0, RZ, 0xc0, !PT ;  /* 0x000005c002037812 */ /* 0x000fc400078ec0ff */
[----:B------:R-:W-:Y:S02]  /*1130*/  LOP3.LUT R6, R58, 0xf8, RZ, 0xc0, !PT ;  /* 0x000000f83a067812 */ /* 0x000fe400078ec0ff */
[----:B------:R-:W-:Y:S02]  /*1140*/  LOP3.LUT R0, R3, 0x6, R0, 0xf8, !PT ;  /* 0x0000000603007812 */ /* 0x000fe400078ef800 */
[----:B------:R-:W-:Y:S02]  /*1150*/  LOP3.LUT R3, R17, 0x7f8, RZ, 0xc0, !PT ;  /* 0x000007f811037812 */ /* 0x000fe400078ec0ff */
[----:B------:R-:W-:Y:S01]  /*1160*/  F2FP.BF16.PACK_AB R48, R49, R48 ;  /* 0x000000303130723e */ /* 0x000fe200000010ff */
[----:B------:R-:W-:Y:S01]  /*1170*/  IMAD R0, R5, 0x10, R0 ;  /* 0x0000001005007824 */ /* 0x000fe200078e0200 */
[----:B------:R-:W-:Y:S02]  /*1180*/  LOP3.LUT R2, R3, 0x800, RZ, 0xfc, !PT ;  /* 0x0000080003027812 */ /* 0x000fe400078efcff */
[----:B------:R-:W-:-:S02]  /*1190*/  F2FP.BF16.PACK_AB R51, R51, R50 ;  /* 0x000000323333723e */ /* 0x000fc400000010ff */
[C---:B------:R-:W-:Y:S02]  /*11a0*/  IADD3 R4, R0.reuse, 0x200, RZ ;  /* 0x0000020000047810 */ /* 0x040fe40007ffe0ff */
[----:B------:R-:W-:Y:S02]  /*11b0*/  SHF.R.U32.HI R5, RZ, 0x2, R2 ;  /* 0x00000002ff057819 */ /* 0x000fe40000011602 */
[----:B------:R-:W-:Y:S01]  /*11c0*/  LOP3.LUT R2, R0, 0x8, R7, 0xf8, !PT ;  /* 0x0000000800027812 */ /* 0x000fe200078ef807 */
[----:B------:R-:W-:Y:S01]  /*11d0*/  IMAD.SHL.U32 R7, R3, 0x2, RZ ;  /* 0x0000000203077824 */ /* 0x000fe200078e00ff */
[----:B------:R-:W-:Y:S02]  /*11e0*/  SHF.R.U32.HI R0, RZ, 0x2, R0 ;  /* 0x00000002ff007819 */ /* 0x000fe40000011600 */
[----:B------:R-:W-:Y:S01]  /*11f0*/  SHF.R.U32.HI R4, RZ, 0x2, R4 ;  /* 0x00000002ff047819 */ /* 0x000fe20000011604 */
[----:B------:R-:W-:Y:S01]  /*1200*/  IMAD R12, R6, 0x2, R7 ;  /* 0x00000002060c7824 */ /* 0x000fe200078e0207 */
[----:B------:R-:W-:-:S02]  /*1210*/  LOP3.LUT R8, R5, 0x3f0, RZ, 0xc0, !PT ;  /* 0x000003f005087812 */ /* 0x000fc400078ec0ff */
[----:B------:R-:W-:Y:S02]  /*1220*/  LOP3.LUT R3, R0, 0x3fc, RZ, 0xc0, !PT ;  /* 0x000003fc00037812 */ /* 0x000fe400078ec0ff */
[----:B------:R-:W-:Y:S01]  /*1230*/  LOP3.LUT R5, R4, 0x3f0, RZ, 0xc0, !PT ;  /* 0x000003f004057812 */ /* 0x000fe200078ec0ff */
[----:B------:R-:W-:Y:S01]  /*1240*/  IMAD.IADD R20, R7, 0x1, R8 ;  /* 0x0000000107147824 */ /* 0x000fe200078e0208 */
[----:B------:R-:W-:Y:S01]  /*1250*/  BAR.SYNC.DEFER_BLOCKING 0x0 ;  /* 0x0000000000007b1d */ /* 0x000fe20000010000 */
[C---:B------:R-:W-:Y:S01]  /*1260*/  IMAD R3, R2.reuse, 0x2, R3 ;  /* 0x0000000202037824 */ /* 0x040fe200078e0203 */
[----:B------:R-:W-:Y:S01]  /*1270*/  F2FP.BF16.PACK_AB R52, R53, R52 ;  /* 0x000000343534723e */ /* 0x000fe200000010ff */
[----:B------:R-:W-:Y:S01]  /*1280*/  IMAD R16, R2, 0x2, R5 ;  /* 0x0000000202107824 */ /* 0x000fe200078e0205 */
[----:B------:R-:W-:Y:S02]  /*1290*/  F2FP.BF16.PACK_AB R55, R55, R54 ;  /* 0x000000363737723e */ /* 0x000fe400000010ff */
[----:B------:R-:W-:-:S04]  /*12a0*/  SHF.R.U32.HI R2, RZ, 0x3, R58 ;  /* 0x00000003ff027819 */ /* 0x000fc8000001163a */
[----:B------:R-:W-:-:S04]  /*12b0*/  SGXT.U32 R2, R2, 0x5 ;  /* 0x000000050202781a */ /* 0x000fc80000000000 */
[----:B------:R-:W-:-:S04]  /*12c0*/  LOP3.LUT R77, R2, R77, RZ, 0xfc, !PT ;  /* 0x0000004d024d7212 */ /* 0x000fc800078efcff */
[----:B------:R-:W-:Y:S01]  /*12d0*/  LOP3.LUT R21, R77, 0x60, RZ, 0xfc, !PT ;  /* 0x000000604d157812 */ /* 0x000fe200078efcff */
[----:B------:R-:W-:Y:S04]  /*12e0*/  STS [R3], R14 ;  /* 0x0000000e03007388 */ /* 0x000fe80000000800 */
[----:B------:R1:W-:Y:S04]  /*12f0*/  STS [R16+0x400], R23 ;  /* 0x0004001710007388 */ /* 0x0003e80000000800 */
[----:B------:R-:W-:Y:S04]  /*1300*/  STS [R3+0x20], R44 ;  /* 0x0000202c03007388 */ /* 0x000fe80000000800 */
[----:B------:R-:W-:Y:S01]  /*1310*/  STS [R16+0x420], R47 ;  /* 0x0004202f10007388 */ /* 0x000fe20000000800 */
[----:B-1----:R-:W-:-:S03]  /*1320*/  IMAD.MOV.U32 R23, RZ, RZ, 0x2 ;  /* 0x00000002ff177424 */ /* 0x002fc600078e00ff */
[----:B------:R-:W-:Y:S04]  /*1330*/  STS [R3+0x40], R40 ;  /* 0x0000402803007388 */ /* 0x000fe80000000800 */
[----:B------:R-:W-:Y:S04]  /*1340*/  STS [R16+0x440], R43 ;  /* 0x0004402b10007388 */ /* 0x000fe80000000800 */
[----:B------:R-:W-:Y:S04]  /*1350*/  STS [R3+0x60], R36 ;  /* 0x0000602403007388 */ /* 0x000fe80000000800 */
[----:B------:R-:W-:Y:S04]  /*1360*/  STS [R16+0x460], R39 ;  /* 0x0004602710007388 */ /* 0x000fe80000000800 */
[----:B------:R-:W-:Y:S06]  /*1370*/  BAR.SYNC.DEFER_BLOCKING 0x0 ;  /* 0x0000000000007b1d */ /* 0x000fec0000010000 */
[----:B------:R-:W1:Y:S04]  /*1380*/  LDS.128 R4, [R12] ;  /* 0x000000000c047984 */ /* 0x000e680000000c00 */
[----:B------:R-:W3:Y:S04]  /*1390*/  LDS.128 R8, [R20+0x1000] ;  /* 0x0010000014087984 */ /* 0x000ee80000000c00 */
[----:B------:R-:W-:Y:S06]  /*13a0*/  BAR.SYNC.DEFER_BLOCKING 0x0 ;  /* 0x0000000000007b1d */ /* 0x000fec0000010000 */
[----:B------:R-:W-:Y:S04]  /*13b0*/  STS [R3], R24 ;  /* 0x0000001803007388 */ /* 0x000fe80000000800 */
[----:B------:R-:W-:Y:S04]  /*13c0*/  STS [R16+0x400], R27 ;  /* 0x0004001b10007388 */ /* 0x000fe80000000800 */
[----:B------:R-:W-:Y:S04]  /*13d0*/  STS [R3+0x20], R28 ;  /* 0x0000201c03007388 */ /* 0x000fe80000000800 */
[----:B------:R-:W-:Y:S04]  /*13e0*/  STS [R16+0x420], R31 ;  /* 0x0004201f10007388 */ /* 0x000fe80000000800 */
[----:B------:R-:W-:Y:S04]  /*13f0*/  STS [R3+0x40], R48 ;  /* 0x0000403003007388 */ /* 0x000fe80000000800 */
[----:B------:R-:W-:Y:S04]  /*1400*/  STS [R16+0x440], R51 ;  /* 0x0004403310007388 */ /* 0x000fe80000000800 */
[----:B------:R4:W-:Y:S04]  /*1410*/  STS [R3+0x60], R52 ;  /* 0x0000603403007388 */ /* 0x0009e80000000800 */
[----:B------:R5:W-:Y:S04]  /*1420*/  STS [R16+0x460], R55 ;  /* 0x0004603710007388 */ /* 0x000be80000000800 */
[----:B------:R-:W-:Y:S01]  /*1430*/  BAR.SYNC.DEFER_BLOCKING 0x0 ;  /* 0x0000000000007b1d */ /* 0x000fe20000010000 */
[----:B----4-:R-:W-:-:S05]  /*1440*/  LOP3.LUT R3, R77, 0x40, RZ, 0xfc, !PT ;  /* 0x000000404d037812 */ /* 0x010fca00078efcff */
[----:B------:R-:W4:Y:S01]  /*1450*/  LDS.128 R12, [R12] ;  /* 0x000000000c0c7984 */ /* 0x000f220000000c00 */
[----:B--2---:R-:W-:Y:S02]  /*1460*/  LOP3.LUT R0, R59, 0x38, R17, 0xf8, !PT ;  /* 0x000000383b007812 */ /* 0x004fe400078ef811 */
[C---:B------:R-:W-:Y:S02]  /*1470*/  LOP3.LUT R17, R77.reuse, 0x20, RZ, 0xfc, !PT ;  /* 0x000000204d117812 */ /* 0x040fe400078efcff */
[----:B------:R-:W-:Y:S01]  /*1480*/  ISETP.GE.AND P0, PT, R0, 0x1000, PT ;  /* 0x000010000000780c */ /* 0x000fe20003f06270 */
[--C-:B------:R-:W-:Y:S02]  /*1490*/  IMAD R2, R77, 0x1000, R0.reuse ;  /* 0x000010004d027824 */ /* 0x100fe400078e0200 */
[--C-:B------:R-:W-:Y:S01]  /*14a0*/  IMAD R18, R3, 0x1000, R0.reuse ;  /* 0x0000100003127824 */ /* 0x100fe200078e0200 */
[----:B------:R-:W-:Y:S02]  /*14b0*/  ISETP.LT.AND P1, PT, R77, 0x200, !P0 ;  /* 0x000002004d00780c */ /* 0x000fe40004721270 */
[C---:B------:R-:W-:Y:S01]  /*14c0*/  ISETP.LT.AND P2, PT, R17.reuse, 0x200, !P0 ;  /* 0x000002001100780c */ /* 0x040fe20004741270 */
[----:B------:R-:W-:Y:S01]  /*14d0*/  IMAD R17, R17, 0x1000, R0 ;  /* 0x0000100011117824 */ /* 0x000fe200078e0200 */
[----:B------:R-:W-:Y:S01]  /*14e0*/  ISETP.LT.AND P3, PT, R3, 0x200, !P0 ;  /* 0x000002000300780c */ /* 0x000fe20004761270 */
[----:B------:R-:W-:Y:S01]  /*14f0*/  IMAD.WIDE R2, R2, R23, c[0x0][0x170] ;  /* 0x00005c0002027625 */ /* 0x000fe200078e0217 */
[----:B------:R-:W-:-:S03]  /*1500*/  ISETP.LT.AND P0, PT, R21, 0x200, !P0 ;  /* 0x000002001500780c */ /* 0x000fc60004701270 */
[----:B-----5:R-:W-:-:S04]  /*1510*/  IMAD.WIDE R16, R17, R23, c[0x0][0x170] ;  /* 0x00005c0011107625 */ /* 0x020fc800078e0217 */
[----:B------:R-:W-:Y:S01]  /*1520*/  IMAD.WIDE R18, R18, R23, c[0x0][0x170] ;  /* 0x00005c0012127625 */ /* 0x000fe200078e0217 */
[----:B-1----:R1:W-:Y:S04]  /*1530*/  @P1 STG.E.128 [R2.64], R4 ;  /* 0x0000000402001986 */ /* 0x0023e8000c101d04 */
[----:B---3--:R1:W-:Y:S04]  /*1540*/  @P2 STG.E.128 [R16.64], R8 ;  /* 0x0000000810002986 */ /* 0x0083e8000c101d04 */
[----:B----4-:R1:W-:Y:S01]  /*1550*/  @P3 STG.E.128 [R18.64], R12 ;  /* 0x0000000c12003986 */ /* 0x0103e2000c101d04 */
[----:B------:R-:W-:Y:S05]  /*1560*/  @!P0 EXIT ;  /* 0x000000000000894d */ /* 0x000fea0003800000 */
[----:B-1----:R-:W1:Y:S01]  /*1570*/  LDS.128 R4, [R20+0x1000] ;  /* 0x0010000014047984 */ /* 0x002e620000000c00 */
[----:B------:R-:W-:-:S04]  /*1580*/  IMAD R2, R21, 0x1000, R0 ;  /* 0x0000100015027824 */ /* 0x000fc800078e0200 */
[----:B------:R-:W-:-:S05]  /*1590*/  IMAD.WIDE R2, R2, R23, c[0x0][0x170] ;  /* 0x00005c0002027625 */ /* 0x000fca00078e0217 */
[----:B-1----:R-:W-:Y:S01]  /*15a0*/  STG.E.128 [R2.64], R4 ;  /* 0x0000000402007986 */ /* 0x002fe2000c101d04 */
[----:B------:R-:W-:Y:S05]  /*15b0*/  EXIT ;  /* 0x000000000000794d */ /* 0x000fea0003800000 */
.L_x_1:
[----:B------:R-:W-:-:S00]  /*15c0*/  BRA `(.L_x_1) ;  /* 0xfffffff000007947 */ /* 0x000fc0000383ffff */
[----:B------:R-:W-:-:S00]  /*15d0*/  NOP ;  /* 0x0000000000007918 */ /* 0x000fc00000000000 */
        /* <DEDUP_REMOVED lines=10> */
.L_x_2:


//--------------------- .nv.shared.triton_mm      --------------------------
	.section	.nv.shared.triton_mm,"aw",@nobits
	.sectionflags	@""
	.align	16
